//
// Generated by NVIDIA NVVM Compiler
//
// Compiler Build ID: CL-36424714
// Cuda compilation tools, release 13.0, V13.0.88
// Based on NVVM 20.0.0
//

.version 9.0
.target sm_100
.address_size 64

	// .globl	_Z9say_hellov
.extern .func  (.param .b32 func_retval0) vprintf
(
	.param .b64 vprintf_param_0,
	.param .b64 vprintf_param_1
)
;
.global .align 1 .b8 $str[27] = {72, 101, 108, 108, 111, 32, 119, 111, 114, 108, 100, 32, 102, 114, 111, 109, 32, 116, 104, 101, 32, 71, 80, 85, 33, 10};

.visible .entry _Z9say_hellov()
{
	.reg .b32 	%r<3>;
	.reg .b64 	%rd<3>;

	mov.u64 	%rd1, $str;
	cvta.global.u64 	%rd2, %rd1;
	{ // callseq 0, 0
	.param .b64 param0;
	st.param.b64 	[param0], %rd2;
	.param .b64 param1;
	st.param.b64 	[param1], 0;
	.param .b32 retval0;
	call.uni (retval0), 
	vprintf, 
	(
	param0, 
	param1
	);
	ld.param.b32 	%r1, [retval0];
	} // callseq 0
	ret;

}


// ===== COMPILED SASS (sm_100) =====

	.target	sm_100

	.elftype	@"ET_EXEC"


//--------------------- .note.nv.tkinfo           --------------------------
	.section	.note.nv.tkinfo,"",@"SHT_NOTE"
	.sectionflags	@"SHF_NOTE_NV_TKINFO"
	.tkinfo
        /*0018*/ 	.word	0x00000002
        /*0030*/ 	.string	""
        /*0030*/ 	.string	"ptxas"
        /*0030*/ 	.string	"Cuda compilation tools, release 13.0, V13.0.88"
        /*0030*/ 	.string	"Build cuda_13.0.r13.0/compiler.36424714_0"
        /*0030*/ 	.string	"-arch sm_100 -m 64 "



//--------------------- .note.nv.cuinfo           --------------------------
	.section	.note.nv.cuinfo,"",@"SHT_NOTE"
	.sectionflags	@"SHF_NOTE_NV_CUINFO"
        /*0018*/ 	.short	0x0002
        /*001a*/ 	.short	0x0064
        /*001c*/ 	.short	0x0082
	.zero		2


//--------------------- .nv.info                  --------------------------
	.section	.nv.info,"",@"SHT_CUDA_INFO"
	.align	4


	//----- nvinfo : EIATTR_REGCOUNT
	.align		4
        /*0000*/ 	.byte	0x04, 0x2f
        /*0002*/ 	.short	(.L_2 - .L_1)
	.align		4
.L_1:
        /*0004*/ 	.word	index@(_Z9say_hellov)
        /*0008*/ 	.word	0x00000018


	//----- nvinfo : EIATTR_FRAME_SIZE
	.align		4
.L_2:
        /*000c*/ 	.byte	0x04, 0x11
        /*000e*/ 	.short	(.L_4 - .L_3)
	.align		4
.L_3:
        /*0010*/ 	.word	index@(_Z9say_hellov)
        /*0014*/ 	.word	0x00000000


	//----- nvinfo : EIATTR_MIN_STACK_SIZE
	.align		4
.L_4:
        /*0018*/ 	.byte	0x04, 0x12
        /*001a*/ 	.short	(.L_6 - .L_5)
	.align		4
.L_5:
        /*001c*/ 	.word	index@(_Z9say_hellov)
        /*0020*/ 	.word	0x00000000
.L_6:


//--------------------- .nv.compat                --------------------------
	.section	.nv.compat,"",@"SHT_CUDA_COMPAT_INFO"
	.align	4
        /*0000*/ 	.byte	0x02, 0x09, 0x00, 0x00, 0x02, 0x02, 0x01, 0x00, 0x02, 0x05, 0x05, 0x00, 0x03, 0x07, 0x01, 0x01
        /*0010*/ 	.byte	0x02, 0x03, 0x00, 0x00, 0x02, 0x06, 0x01, 0x00, 0x04, 0x0b, 0x08, 0x00, 0x09, 0x00, 0x00, 0x00
        /*0020*/ 	.byte	0x00, 0x00, 0x00, 0x00


//--------------------- .nv.info._Z9say_hellov    --------------------------
	.section	.nv.info._Z9say_hellov,"",@"SHT_CUDA_INFO"
	.sectionflags	@""
	.align	4


	//----- nvinfo : EIATTR_CUDA_API_VERSION
	.align		4
        /*0000*/ 	.byte	0x04, 0x37
        /*0002*/ 	.short	(.L_8 - .L_7)
.L_7:
        /*0004*/ 	.word	0x00000082


	//----- nvinfo : EIATTR_SPARSE_MMA_MASK
	.align		4
.L_8:
        /*0008*/ 	.byte	0x03, 0x50
        /*000a*/ 	.short	0x0000


	//----- nvinfo : EIATTR_MAXREG_COUNT
	.align		4
        /*000c*/ 	.byte	0x03, 0x1b
        /*000e*/ 	.short	0x00ff


	//----- nvinfo : EIATTR_EXTERNS
	.align		4
        /*0010*/ 	.byte	0x04, 0x0f
        /*0012*/ 	.short	(.L_10 - .L_9)


	//   ....[0]....
	.align		4
.L_9:
        /*0014*/ 	.word	index@(vprintf)


	//----- nvinfo : EIATTR_MERCURY_ISA_VERSION
	.align		4
.L_10:
        /*0018*/ 	.byte	0x03, 0x5f
        /*001a*/ 	.short	0x0101


	//----- nvinfo : EIATTR_VRC_CTA_INIT_COUNT
	.align		4
        /*001c*/ 	.byte	0x02, 0x4a
	.zero		1
	.zero		1


	//----- nvinfo : EIATTR_SYSCALL_OFFSETS
	.align		4
        /*0020*/ 	.byte	0x04, 0x46
        /*0022*/ 	.short	(.L_12 - .L_11)


	//   ....[0]....
.L_11:
        /*0024*/ 	.word	0x00000080


	//----- nvinfo : EIATTR_EXIT_INSTR_OFFSETS
	.align		4
.L_12:
        /*0028*/ 	.byte	0x04, 0x1c
        /*002a*/ 	.short	(.L_14 - .L_13)


	//   ....[0]....
.L_13:
        /*002c*/ 	.word	0x00000090


	//----- nvinfo : EIATTR_SW_WAR
	.align		4
.L_14:
        /*0030*/ 	.byte	0x04, 0x36
        /*0032*/ 	.short	(.L_16 - .L_15)
.L_15:
        /*0034*/ 	.word	0x00000008
.L_16:


//--------------------- .nv.callgraph             --------------------------
	.section	.nv.callgraph,"",@"SHT_CUDA_CALLGRAPH"
	.align	4
	.sectionentsize	8
	.align		4
        /*0000*/ 	.word	0x00000000
	.align		4
        /*0004*/ 	.word	0xffffffff
	.align		4
        /*0008*/ 	.word	index@(_Z9say_hellov)
	.align		4
        /*000c*/ 	.word	index@(vprintf)
	.align		4
        /*0010*/ 	.word	0x00000000
	.align		4
        /*0014*/ 	.word	0xfffffffe
	.align		4
        /*0018*/ 	.word	0x00000000
	.align		4
        /*001c*/ 	.word	0xfffffffd
	.align		4
        /*0020*/ 	.word	0x00000000
	.align		4
        /*0024*/ 	.word	0xfffffffc


//--------------------- .nv.constant4             --------------------------
	.section	.nv.constant4,"a",@progbits
	.align	8
	.align		8
.nv.constant4:
        /*0000*/ 	.dword	vprintf
	.align		8
        /*0008*/ 	.dword	$str


//--------------------- .text._Z9say_hellov       --------------------------
	.section	.text._Z9say_hellov,"ax",@progbits
	.align	128
        .global         _Z9say_hellov
        .type           _Z9say_hellov,@function
        .size           _Z9say_hellov,(.L_x_2 - _Z9say_hellov)
        .other          _Z9say_hellov,@"STO_CUDA_ENTRY STV_DEFAULT"
_Z9say_hellov:
.text._Z9say_hellov:
[----:B------:R-:W0:Y:S01]  /*0000*/  LDC R1, c[0x0][0x37c] ;  /* 0x0000df00ff017b82 */ /* 0x000e220000000800 */
[----:B------:R-:W-:Y:S01]  /*0010*/  MOV R0, 0x0 ;  /* 0x0000000000007802 */ /* 0x000fe20000000f00 */
[----:B------:R-:W1:Y:S01]  /*0020*/  LDCU.64 UR4, c[0x4][0x8] ;  /* 0x01000100ff0477ac */ /* 0x000e620008000a00 */
[----:B------:R-:W-:-:S05]  /*0030*/  CS2R R6, SRZ ;  /* 0x0000000000067805 */ /* 0x000fca000001ff00 */
[----:B------:R2:W3:Y:S01]  /*0040*/  LDC.64 R2, c[0x4][R0] ;  /* 0x0100000000027b82 */ /* 0x0004e20000000a00 */
[----:B-1----:R-:W-:Y:S02]  /*0050*/  IMAD.U32 R4, RZ, RZ, UR4 ;  /* 0x00000004ff047e24 */ /* 0x002fe4000f8e00ff */
[----:B--2---:R-:W-:-:S07]  /*0060*/  IMAD.U32 R5, RZ, RZ, UR5 ;  /* 0x00000005ff057e24 */ /* 0x004fce000f8e00ff */
[----:B------:R-:W-:-:S07]  /*0070*/  LEPC R20, `(.L_x_0) ;  /* 0x000000001014794e */ /* 0x000fce0000000000 */
[----:B0--3--:R-:W-:Y:S05]  /*0080*/  CALL.ABS.NOINC R2 ;  /* 0x0000000002007343 */ /* 0x009fea0003c00000 */
.L_x_0:
[----:B------:R-:W-:Y:S05]  /*0090*/  EXIT ;  /* 0x000000000000794d */ /* 0x000fea0003800000 */
.L_x_1:
[----:B------:R-:W-:-:S00]  /*00a0*/  BRA `(.L_x_1) ;  /* 0xfffffffc00fc7947 */ /* 0x000fc0000383ffff */
[----:B------:R-:W-:-:S00]  /*00b0*/  NOP ;  /* 0x0000000000007918 */ /* 0x000fc00000000000 */
        /* <DEDUP_REMOVED lines=12> */
.L_x_2:


//--------------------- .nv.global.init           --------------------------
	.section	.nv.global.init,"aw",@progbits
.nv.global.init:
	.type		$str,@object
	.size		$str,(.L_0 - $str)
$str:
        /*0000*/ 	.byte	0x48, 0x65, 0x6c, 0x6c, 0x6f, 0x20, 0x77, 0x6f, 0x72, 0x6c, 0x64, 0x20, 0x66, 0x72, 0x6f, 0x6d
        /*0010*/ 	.byte	0x20, 0x74, 0x68, 0x65, 0x20, 0x47, 0x50, 0x55, 0x21, 0x0a, 0x00
.L_0:


//--------------------- .nv.shared.reserved.0     --------------------------
	.section	.nv.shared.reserved.0,"aw",@nobits
	.weak		__nv_reservedSMEM_offset_0_alias
	.size		__nv_reservedSMEM_offset_0_alias, 0, 64
	.other		__nv_reservedSMEM_offset_0_alias,@"STO_CUDA_RESERVED_SHARED STV_DEFAULT"
__nv_reservedSMEM_offset_0_alias:
	.zero		0
	.zero		64


//--------------------- .nv.constant0._Z9say_hellov --------------------------
	.section	.nv.constant0._Z9say_hellov,"a",@progbits
	.sectionflags	@""
	.align	4
.nv.constant0._Z9say_hellov:
	.zero		896


//--------------------- SYMBOLS --------------------------

	.type		.nv.reservedSmem.offset0,@object
	.size		.nv.reservedSmem.offset0,0x4
	.type		vprintf,@function
